//
// Generated by NVIDIA NVVM Compiler
//
// Compiler Build ID: CL-36424714
// Cuda compilation tools, release 13.0, V13.0.88
// Based on NVVM 20.0.0
//

.version 9.0
.target sm_100
.address_size 64

	// .globl	_Z10bfs_kernel8CSRGraphPjS0_S0_jS0_j
// _ZZ10bfs_kernel8CSRGraphPjS0_S0_jS0_jE14currFrontier_s has been demoted
// _ZZ10bfs_kernel8CSRGraphPjS0_S0_jS0_jE17numCurrFrontier_s has been demoted
// _ZZ10bfs_kernel8CSRGraphPjS0_S0_jS0_jE20currFrontierStartIdx has been demoted

.visible .entry _Z10bfs_kernel8CSRGraphPjS0_S0_jS0_j(
	.param .align 8 .b8 _Z10bfs_kernel8CSRGraphPjS0_S0_jS0_j_param_0[24],
	.param .u64 .ptr .align 1 _Z10bfs_kernel8CSRGraphPjS0_S0_jS0_j_param_1,
	.param .u64 .ptr .align 1 _Z10bfs_kernel8CSRGraphPjS0_S0_jS0_j_param_2,
	.param .u64 .ptr .align 1 _Z10bfs_kernel8CSRGraphPjS0_S0_jS0_j_param_3,
	.param .u32 _Z10bfs_kernel8CSRGraphPjS0_S0_jS0_j_param_4,
	.param .u64 .ptr .align 1 _Z10bfs_kernel8CSRGraphPjS0_S0_jS0_j_param_5,
	.param .u32 _Z10bfs_kernel8CSRGraphPjS0_S0_jS0_j_param_6
)
{
	.reg .pred 	%p<10>;
	.reg .b32 	%r<34>;
	.reg .b64 	%rd<25>;
	// demoted variable
	.shared .align 4 .b8 _ZZ10bfs_kernel8CSRGraphPjS0_S0_jS0_jE14currFrontier_s[4096];
	// demoted variable
	.shared .align 4 .u32 _ZZ10bfs_kernel8CSRGraphPjS0_S0_jS0_jE17numCurrFrontier_s;
	// demoted variable
	.shared .align 4 .u32 _ZZ10bfs_kernel8CSRGraphPjS0_S0_jS0_jE20currFrontierStartIdx;
	ld.param.u64 	%rd1, [_Z10bfs_kernel8CSRGraphPjS0_S0_jS0_j_param_0+8];
	ld.param.u64 	%rd2, [_Z10bfs_kernel8CSRGraphPjS0_S0_jS0_j_param_0+16];
	ld.param.u64 	%rd7, [_Z10bfs_kernel8CSRGraphPjS0_S0_jS0_j_param_1];
	ld.param.u64 	%rd8, [_Z10bfs_kernel8CSRGraphPjS0_S0_jS0_j_param_2];
	ld.param.u64 	%rd9, [_Z10bfs_kernel8CSRGraphPjS0_S0_jS0_j_param_3];
	ld.param.u32 	%r13, [_Z10bfs_kernel8CSRGraphPjS0_S0_jS0_j_param_4];
	ld.param.u64 	%rd10, [_Z10bfs_kernel8CSRGraphPjS0_S0_jS0_j_param_5];
	ld.param.u32 	%r14, [_Z10bfs_kernel8CSRGraphPjS0_S0_jS0_j_param_6];
	mov.u32 	%r33, %tid.x;
	setp.ne.s32 	%p1, %r33, 0;
	@%p1 bra 	$L__BB0_2;
	mov.b32 	%r15, 0;
	st.shared.u32 	[_ZZ10bfs_kernel8CSRGraphPjS0_S0_jS0_jE17numCurrFrontier_s], %r15;
$L__BB0_2:
	bar.sync 	0;
	mov.u32 	%r16, %ctaid.x;
	mov.u32 	%r2, %ntid.x;
	mad.lo.s32 	%r3, %r16, %r2, %r33;
	setp.ge.u32 	%p2, %r3, %r13;
	@%p2 bra 	$L__BB0_9;
	cvta.to.global.u64 	%rd11, %rd1;
	cvta.to.global.u64 	%rd12, %rd8;
	mul.wide.u32 	%rd13, %r3, 4;
	add.s64 	%rd14, %rd12, %rd13;
	ld.global.u32 	%r17, [%rd14];
	mul.wide.u32 	%rd15, %r17, 4;
	add.s64 	%rd16, %rd11, %rd15;
	ld.global.u32 	%r32, [%rd16];
	add.s32 	%r18, %r17, 1;
	mul.wide.u32 	%rd17, %r18, 4;
	add.s64 	%rd3, %rd11, %rd17;
	ld.global.u32 	%r19, [%rd3];
	setp.ge.u32 	%p3, %r32, %r19;
	@%p3 bra 	$L__BB0_9;
	cvta.to.global.u64 	%rd4, %rd2;
	cvta.to.global.u64 	%rd5, %rd7;
$L__BB0_5:
	mul.wide.u32 	%rd18, %r32, 4;
	add.s64 	%rd19, %rd4, %rd18;
	ld.global.u32 	%r6, [%rd19];
	mul.wide.u32 	%rd20, %r6, 4;
	add.s64 	%rd21, %rd5, %rd20;
	atom.relaxed.global.cas.b32 	%r20, [%rd21], -1, %r14;
	setp.ne.s32 	%p4, %r20, -1;
	@%p4 bra 	$L__BB0_8;
	atom.shared.add.u32 	%r7, [_ZZ10bfs_kernel8CSRGraphPjS0_S0_jS0_jE17numCurrFrontier_s], 1;
	setp.gt.u32 	%p5, %r7, 1023;
	@%p5 bra 	$L__BB0_8;
	shl.b32 	%r21, %r7, 2;
	mov.u32 	%r22, _ZZ10bfs_kernel8CSRGraphPjS0_S0_jS0_jE14currFrontier_s;
	add.s32 	%r23, %r22, %r21;
	st.shared.u32 	[%r23], %r6;
$L__BB0_8:
	add.s32 	%r32, %r32, 1;
	ld.global.u32 	%r24, [%rd3];
	setp.lt.u32 	%p6, %r32, %r24;
	@%p6 bra 	$L__BB0_5;
$L__BB0_9:
	setp.ne.s32 	%p7, %r33, 0;
	bar.sync 	0;
	@%p7 bra 	$L__BB0_11;
	ld.shared.u32 	%r25, [_ZZ10bfs_kernel8CSRGraphPjS0_S0_jS0_jE17numCurrFrontier_s];
	cvta.to.global.u64 	%rd22, %rd10;
	atom.global.add.u32 	%r26, [%rd22], %r25;
	st.shared.u32 	[_ZZ10bfs_kernel8CSRGraphPjS0_S0_jS0_jE20currFrontierStartIdx], %r26;
$L__BB0_11:
	bar.sync 	0;
	ld.shared.u32 	%r9, [_ZZ10bfs_kernel8CSRGraphPjS0_S0_jS0_jE17numCurrFrontier_s];
	setp.ge.u32 	%p8, %r33, %r9;
	@%p8 bra 	$L__BB0_14;
	ld.shared.u32 	%r10, [_ZZ10bfs_kernel8CSRGraphPjS0_S0_jS0_jE20currFrontierStartIdx];
	cvta.to.global.u64 	%rd6, %rd9;
	mov.u32 	%r29, _ZZ10bfs_kernel8CSRGraphPjS0_S0_jS0_jE14currFrontier_s;
$L__BB0_13:
	add.s32 	%r27, %r10, %r33;
	shl.b32 	%r28, %r33, 2;
	add.s32 	%r30, %r29, %r28;
	ld.shared.u32 	%r31, [%r30];
	mul.wide.u32 	%rd23, %r27, 4;
	add.s64 	%rd24, %rd6, %rd23;
	st.global.u32 	[%rd24], %r31;
	add.s32 	%r33, %r33, %r2;
	setp.lt.u32 	%p9, %r33, %r9;
	@%p9 bra 	$L__BB0_13;
$L__BB0_14:
	ret;

}


// ===== COMPILED SASS (sm_100) =====

	.target	sm_100

	.elftype	@"ET_EXEC"


//--------------------- .note.nv.tkinfo           --------------------------
	.section	.note.nv.tkinfo,"",@"SHT_NOTE"
	.sectionflags	@"SHF_NOTE_NV_TKINFO"
	.tkinfo
        /*0018*/ 	.word	0x00000002
        /*0030*/ 	.string	""
        /*0030*/ 	.string	"ptxas"
        /*0030*/ 	.string	"Cuda compilation tools, release 13.0, V13.0.88"
        /*0030*/ 	.string	"Build cuda_13.0.r13.0/compiler.36424714_0"
        /*0030*/ 	.string	"-arch sm_100 -m 64 "



//--------------------- .note.nv.cuinfo           --------------------------
	.section	.note.nv.cuinfo,"",@"SHT_NOTE"
	.sectionflags	@"SHF_NOTE_NV_CUINFO"
        /*0018*/ 	.short	0x0002
        /*001a*/ 	.short	0x0064
        /*001c*/ 	.short	0x0082
	.zero		2


//--------------------- .nv.info                  --------------------------
	.section	.nv.info,"",@"SHT_CUDA_INFO"
	.align	4


	//----- nvinfo : EIATTR_REGCOUNT
	.align		4
        /*0000*/ 	.byte	0x04, 0x2f
        /*0002*/ 	.short	(.L_1 - .L_0)
	.align		4
.L_0:
        /*0004*/ 	.word	index@(_Z10bfs_kernel8CSRGraphPjS0_S0_jS0_j)
        /*0008*/ 	.word	0x00000016


	//----- nvinfo : EIATTR_FRAME_SIZE
	.align		4
.L_1:
        /*000c*/ 	.byte	0x04, 0x11
        /*000e*/ 	.short	(.L_3 - .L_2)
	.align		4
.L_2:
        /*0010*/ 	.word	index@(_Z10bfs_kernel8CSRGraphPjS0_S0_jS0_j)
        /*0014*/ 	.word	0x00000000


	//----- nvinfo : EIATTR_MIN_STACK_SIZE
	.align		4
.L_3:
        /*0018*/ 	.byte	0x04, 0x12
        /*001a*/ 	.short	(.L_5 - .L_4)
	.align		4
.L_4:
        /*001c*/ 	.word	index@(_Z10bfs_kernel8CSRGraphPjS0_S0_jS0_j)
        /*0020*/ 	.word	0x00000000
.L_5:


//--------------------- .nv.compat                --------------------------
	.section	.nv.compat,"",@"SHT_CUDA_COMPAT_INFO"
	.align	4
        /*0000*/ 	.byte	0x02, 0x09, 0x00, 0x00, 0x02, 0x02, 0x01, 0x00, 0x02, 0x05, 0x05, 0x00, 0x03, 0x07, 0x01, 0x01
        /*0010*/ 	.byte	0x02, 0x03, 0x00, 0x00, 0x02, 0x06, 0x01, 0x00, 0x04, 0x0b, 0x08, 0x00, 0x09, 0x00, 0x00, 0x00
        /*0020*/ 	.byte	0x00, 0x00, 0x00, 0x00


//--------------------- .nv.info._Z10bfs_kernel8CSRGraphPjS0_S0_jS0_j --------------------------
	.section	.nv.info._Z10bfs_kernel8CSRGraphPjS0_S0_jS0_j,"",@"SHT_CUDA_INFO"
	.sectionflags	@""
	.align	4


	//----- nvinfo : EIATTR_CUDA_API_VERSION
	.align		4
        /*0000*/ 	.byte	0x04, 0x37
        /*0002*/ 	.short	(.L_7 - .L_6)
.L_6:
        /*0004*/ 	.word	0x00000082


	//----- nvinfo : EIATTR_KPARAM_INFO
	.align		4
.L_7:
        /*0008*/ 	.byte	0x04, 0x17
        /*000a*/ 	.short	(.L_9 - .L_8)
.L_8:
        /*000c*/ 	.word	0x00000000
        /*0010*/ 	.short	0x0006
        /*0012*/ 	.short	0x0040
        /*0014*/ 	.byte	0x00, 0xf0, 0x11, 0x00


	//----- nvinfo : EIATTR_KPARAM_INFO
	.align		4
.L_9:
        /*0018*/ 	.byte	0x04, 0x17
        /*001a*/ 	.short	(.L_11 - .L_10)
.L_10:
        /*001c*/ 	.word	0x00000000
        /*0020*/ 	.short	0x0005
        /*0022*/ 	.short	0x0038
        /*0024*/ 	.byte	0x00, 0xf5, 0x21, 0x00


	//----- nvinfo : EIATTR_KPARAM_INFO
	.align		4
.L_11:
        /*0028*/ 	.byte	0x04, 0x17
        /*002a*/ 	.short	(.L_13 - .L_12)
.L_12:
        /*002c*/ 	.word	0x00000000
        /*0030*/ 	.short	0x0004
        /*0032*/ 	.short	0x0030
        /*0034*/ 	.byte	0x00, 0xf0, 0x11, 0x00


	//----- nvinfo : EIATTR_KPARAM_INFO
	.align		4
.L_13:
        /*0038*/ 	.byte	0x04, 0x17
        /*003a*/ 	.short	(.L_15 - .L_14)
.L_14:
        /*003c*/ 	.word	0x00000000
        /*0040*/ 	.short	0x0003
        /*0042*/ 	.short	0x0028
        /*0044*/ 	.byte	0x00, 0xf5, 0x21, 0x00


	//----- nvinfo : EIATTR_KPARAM_INFO
	.align		4
.L_15:
        /*0048*/ 	.byte	0x04, 0x17
        /*004a*/ 	.short	(.L_17 - .L_16)
.L_16:
        /*004c*/ 	.word	0x00000000
        /*0050*/ 	.short	0x0002
        /*0052*/ 	.short	0x0020
        /*0054*/ 	.byte	0x00, 0xf5, 0x21, 0x00


	//----- nvinfo : EIATTR_KPARAM_INFO
	.align		4
.L_17:
        /*0058*/ 	.byte	0x04, 0x17
        /*005a*/ 	.short	(.L_19 - .L_18)
.L_18:
        /*005c*/ 	.word	0x00000000
        /*0060*/ 	.short	0x0001
        /*0062*/ 	.short	0x0018
        /*0064*/ 	.byte	0x00, 0xf5, 0x21, 0x00


	//----- nvinfo : EIATTR_KPARAM_INFO
	.align		4
.L_19:
        /*0068*/ 	.byte	0x04, 0x17
        /*006a*/ 	.short	(.L_21 - .L_20)
.L_20:
        /*006c*/ 	.word	0x00000000
        /*0070*/ 	.short	0x0000
        /*0072*/ 	.short	0x0000
        /*0074*/ 	.byte	0x00, 0xf0, 0x61, 0x00


	//----- nvinfo : EIATTR_SPARSE_MMA_MASK
	.align		4
.L_21:
        /*0078*/ 	.byte	0x03, 0x50
        /*007a*/ 	.short	0x0000


	//----- nvinfo : EIATTR_MAXREG_COUNT
	.align		4
        /*007c*/ 	.byte	0x03, 0x1b
        /*007e*/ 	.short	0x00ff


	//----- nvinfo : EIATTR_NUM_BARRIERS
	.align		4
        /*0080*/ 	.byte	0x02, 0x4c
        /*0082*/ 	.byte	0x01
	.zero		1


	//----- nvinfo : EIATTR_MERCURY_ISA_VERSION
	.align		4
        /*0084*/ 	.byte	0x03, 0x5f
        /*0086*/ 	.short	0x0101


	//----- nvinfo : EIATTR_INT_WARP_WIDE_INSTR_OFFSETS
	.align		4
        /*0088*/ 	.byte	0x04, 0x31
        /*008a*/ 	.short	(.L_23 - .L_22)


	//   ....[0]....
.L_22:
        /*008c*/ 	.word	0x000002a0


	//   ....[1]....
        /*0090*/ 	.word	0x00000360


	//   ....[2]....
        /*0094*/ 	.word	0x00000480


	//   ....[3]....
        /*0098*/ 	.word	0x00000520


	//----- nvinfo : EIATTR_VRC_CTA_INIT_COUNT
	.align		4
.L_23:
        /*009c*/ 	.byte	0x02, 0x4a
	.zero		1
	.zero		1


	//----- nvinfo : EIATTR_EXIT_INSTR_OFFSETS
	.align		4
        /*00a0*/ 	.byte	0x04, 0x1c
        /*00a2*/ 	.short	(.L_25 - .L_24)


	//   ....[0]....
.L_24:
        /*00a4*/ 	.word	0x000005c0


	//   ....[1]....
        /*00a8*/ 	.word	0x00000660


	//----- nvinfo : EIATTR_CRS_STACK_SIZE
	.align		4
.L_25:
        /*00ac*/ 	.byte	0x04, 0x1e
        /*00ae*/ 	.short	(.L_27 - .L_26)
.L_26:
        /*00b0*/ 	.word	0x00000000


	//----- nvinfo : EIATTR_CBANK_PARAM_SIZE
	.align		4
.L_27:
        /*00b4*/ 	.byte	0x03, 0x19
        /*00b6*/ 	.short	0x0044


	//----- nvinfo : EIATTR_PARAM_CBANK
	.align		4
        /*00b8*/ 	.byte	0x04, 0x0a
        /*00ba*/ 	.short	(.L_29 - .L_28)
	.align		4
.L_28:
        /*00bc*/ 	.word	index@(.nv.constant0._Z10bfs_kernel8CSRGraphPjS0_S0_jS0_j)
        /*00c0*/ 	.short	0x0380
        /*00c2*/ 	.short	0x0044


	//----- nvinfo : EIATTR_SW_WAR
	.align		4
.L_29:
        /*00c4*/ 	.byte	0x04, 0x36
        /*00c6*/ 	.short	(.L_31 - .L_30)
.L_30:
        /*00c8*/ 	.word	0x00000008
.L_31:


//--------------------- .nv.callgraph             --------------------------
	.section	.nv.callgraph,"",@"SHT_CUDA_CALLGRAPH"
	.align	4
	.sectionentsize	8
	.align		4
        /*0000*/ 	.word	0x00000000
	.align		4
        /*0004*/ 	.word	0xffffffff
	.align		4
        /*0008*/ 	.word	0x00000000
	.align		4
        /*000c*/ 	.word	0xfffffffe
	.align		4
        /*0010*/ 	.word	0x00000000
	.align		4
        /*0014*/ 	.word	0xfffffffd
	.align		4
        /*0018*/ 	.word	0x00000000
	.align		4
        /*001c*/ 	.word	0xfffffffc


//--------------------- .text._Z10bfs_kernel8CSRGraphPjS0_S0_jS0_j --------------------------
	.section	.text._Z10bfs_kernel8CSRGraphPjS0_S0_jS0_j,"ax",@progbits
	.align	128
        .global         _Z10bfs_kernel8CSRGraphPjS0_S0_jS0_j
        .type           _Z10bfs_kernel8CSRGraphPjS0_S0_jS0_j,@function
        .size           _Z10bfs_kernel8CSRGraphPjS0_S0_jS0_j,(.L_x_9 - _Z10bfs_kernel8CSRGraphPjS0_S0_jS0_j)
        .other          _Z10bfs_kernel8CSRGraphPjS0_S0_jS0_j,@"STO_CUDA_ENTRY STV_DEFAULT"
_Z10bfs_kernel8CSRGraphPjS0_S0_jS0_j:
.text._Z10bfs_kernel8CSRGraphPjS0_S0_jS0_j:
[----:B------:R-:W-:Y:S01]  /*0000*/  LDC R1, c[0x0][0x37c] ;  /* 0x0000df00ff017b82 */ /* 0x000fe20000000800 */
[----:B------:R-:W0:Y:S07]  /*0010*/  S2R R3, SR_TID.X ;  /* 0x0000000000037919 */ /* 0x000e2e0000002100 */
[----:B------:R-:W1:Y:S01]  /*0020*/  S2UR UR4, SR_CTAID.X ;  /* 0x00000000000479c3 */ /* 0x000e620000002500 */
[----:B------:R-:W2:Y:S01]  /*0030*/  LDCU UR5, c[0x0][0x3b0] ;  /* 0x00007600ff0577ac */ /* 0x000ea20008000800 */
[----:B------:R-:W-:Y:S01]  /*0040*/  BSSY.RECONVERGENT B0, `(.L_x_0) ;  /* 0x000003a000007945 */ /* 0x000fe20003800200 */
[----:B------:R-:W3:Y:S05]  /*0050*/  LDCU.64 UR6, c[0x0][0x358] ;  /* 0x00006b00ff0677ac */ /* 0x000eea0008000a00 */
[----:B------:R-:W1:Y:S01]  /*0060*/  LDC R0, c[0x0][0x360] ;  /* 0x0000d800ff007b82 */ /* 0x000e620000000800 */
[----:B0-----:R-:W-:-:S13]  /*0070*/  ISETP.NE.AND P0, PT, R3, RZ, PT ;  /* 0x000000ff0300720c */ /* 0x001fda0003f05270 */
[----:B------:R-:W0:Y:S01]  /*0080*/  @!P0 S2R R5, SR_CgaCtaId ;  /* 0x0000000000058919 */ /* 0x000e220000008800 */
[----:B------:R-:W-:-:S04]  /*0090*/  @!P0 MOV R2, 0x400 ;  /* 0x0000040000028802 */ /* 0x000fc80000000f00 */
[----:B0-----:R-:W-:Y:S01]  /*00a0*/  @!P0 LEA R2, R5, R2, 0x18 ;  /* 0x0000000205028211 */ /* 0x001fe200078ec0ff */
[----:B-1----:R-:W-:-:S04]  /*00b0*/  IMAD R5, R0, UR4, R3 ;  /* 0x0000000400057c24 */ /* 0x002fc8000f8e0203 */
[----:B------:R0:W-:Y:S01]  /*00c0*/  @!P0 STS [R2+0x1000], RZ ;  /* 0x001000ff02008388 */ /* 0x0001e20000000800 */
[----:B------:R-:W-:Y:S01]  /*00d0*/  BAR.SYNC.DEFER_BLOCKING 0x0 ;  /* 0x0000000000007b1d */ /* 0x000fe20000010000 */
[----:B--2---:R-:W-:-:S13]  /*00e0*/  ISETP.GE.U32.AND P0, PT, R5, UR5, PT ;  /* 0x0000000505007c0c */ /* 0x004fda000bf06070 */
[----:B0--3--:R-:W-:Y:S05]  /*00f0*/  @P0 BRA `(.L_x_1) ;  /* 0x0000000000b80947 */ /* 0x009fea0003800000 */
[----:B------:R-:W0:Y:S02]  /*0100*/  LDC.64 R6, c[0x0][0x3a0] ;  /* 0x0000e800ff067b82 */ /* 0x000e240000000a00 */
[----:B0-----:R-:W-:-:S06]  /*0110*/  IMAD.WIDE.U32 R6, R5, 0x4, R6 ;  /* 0x0000000405067825 */ /* 0x001fcc00078e0006 */
[----:B------:R-:W0:Y:S01]  /*0120*/  LDC.64 R4, c[0x0][0x388] ;  /* 0x0000e200ff047b82 */ /* 0x000e220000000a00 */
[----:B------:R-:W2:Y:S02]  /*0130*/  LDG.E R7, desc[UR6][R6.64] ;  /* 0x0000000606077981 */ /* 0x000ea4000c1e1900 */
[C---:B--2---:R-:W-:Y:S02]  /*0140*/  VIADD R11, R7.reuse, 0x1 ;  /* 0x00000001070b7836 */ /* 0x044fe40000000000 */
[----:B0-----:R-:W-:-:S04]  /*0150*/  IMAD.WIDE.U32 R8, R7, 0x4, R4 ;  /* 0x0000000407087825 */ /* 0x001fc800078e0004 */
[----:B------:R-:W-:Y:S02]  /*0160*/  IMAD.WIDE.U32 R4, R11, 0x4, R4 ;  /* 0x000000040b047825 */ /* 0x000fe400078e0004 */
[----:B------:R-:W2:Y:S04]  /*0170*/  LDG.E R11, desc[UR6][R8.64] ;  /* 0x00000006080b7981 */ /* 0x000ea8000c1e1900 */
[----:B------:R-:W2:Y:S02]  /*0180*/  LDG.E R2, desc[UR6][R4.64] ;  /* 0x0000000604027981 */ /* 0x000ea4000c1e1900 */
[----:B--2---:R-:W-:-:S13]  /*0190*/  ISETP.GE.U32.AND P0, PT, R11, R2, PT ;  /* 0x000000020b00720c */ /* 0x004fda0003f06070 */
[----:B------:R-:W-:Y:S05]  /*01a0*/  @P0 BRA `(.L_x_1) ;  /* 0x00000000008c0947 */ /* 0x000fea0003800000 */
[----:B------:R-:W0:Y:S08]  /*01b0*/  LDC.64 R6, c[0x0][0x390] ;  /* 0x0000e400ff067b82 */ /* 0x000e300000000a00 */
[----:B------:R-:W1:Y:S02]  /*01c0*/  LDC.64 R8, c[0x0][0x398] ;  /* 0x0000e600ff087b82 */ /* 0x000e640000000a00 */
.L_x_4:
[----:B0-----:R-:W-:-:S06]  /*01d0*/  IMAD.WIDE.U32 R12, R11, 0x4, R6 ;  /* 0x000000040b0c7825 */ /* 0x001fcc00078e0006 */
[----:B------:R-:W1:Y:S01]  /*01e0*/  LDG.E R13, desc[UR6][R12.64] ;  /* 0x000000060c0d7981 */ /* 0x000e62000c1e1900 */
[----:B------:R-:W0:Y:S01]  /*01f0*/  LDC R17, c[0x0][0x3c0] ;  /* 0x0000f000ff117b82 */ /* 0x000e220000000800 */
[----:B------:R-:W-:Y:S02]  /*0200*/  IMAD.MOV.U32 R16, RZ, RZ, -0x1 ;  /* 0xffffffffff107424 */ /* 0x000fe400078e00ff */
[----:B-1----:R-:W-:-:S06]  /*0210*/  IMAD.WIDE.U32 R14, R13, 0x4, R8 ;  /* 0x000000040d0e7825 */ /* 0x002fcc00078e0008 */
[----:B0-----:R-:W2:Y:S04]  /*0220*/  ATOMG.E.CAS.STRONG.GPU PT, R14, [R14], R16, R17 ;  /* 0x000000100e0e73a9 */ /* 0x001ea800001ee111 */
[----:B------:R-:W3:Y:S01]  /*0230*/  LDG.E R2, desc[UR6][R4.64] ;  /* 0x0000000604027981 */ /* 0x000ee2000c1e1900 */
[----:B------:R-:W-:Y:S01]  /*0240*/  VIADD R11, R11, 0x1 ;  /* 0x000000010b0b7836 */ /* 0x000fe20000000000 */
[----:B------:R-:W-:Y:S01]  /*0250*/  BSSY.RECONVERGENT B1, `(.L_x_2) ;  /* 0x0000017000017945 */ /* 0x000fe20003800200 */
[----:B--2---:R-:W-:-:S03]  /*0260*/  ISETP.NE.AND P1, PT, R14, -0x1, PT ;  /* 0xffffffff0e00780c */ /* 0x004fc60003f25270 */
[----:B---3--:R-:W-:-:S10]  /*0270*/  ISETP.GE.U32.AND P0, PT, R11, R2, PT ;  /* 0x000000020b00720c */ /* 0x008fd40003f06070 */
[----:B------:R-:W-:Y:S05]  /*0280*/  @P1 BRA `(.L_x_3) ;  /* 0x00000000004c1947 */ /* 0x000fea0003800000 */
[----:B------:R-:W0:Y:S01]  /*0290*/  S2R R17, SR_LANEID ;  /* 0x0000000000117919 */ /* 0x000e220000000000 */
[----:B------:R-:W-:Y:S01]  /*02a0*/  VOTEU.ANY UR4, UPT, PT ;  /* 0x0000000000047886 */ /* 0x000fe200038e0100 */
[----:B------:R-:W-:Y:S01]  /*02b0*/  MOV R16, 0x400 ;  /* 0x0000040000107802 */ /* 0x000fe20000000f00 */
[----:B------:R-:W0:Y:S01]  /*02c0*/  FLO.U32 R12, UR4 ;  /* 0x00000004000c7d00 */ /* 0x000e2200080e0000 */
[----:B------:R-:W1:Y:S03]  /*02d0*/  S2R R19, SR_CgaCtaId ;  /* 0x0000000000137919 */ /* 0x000e660000008800 */
[----:B------:R-:W-:Y:S01]  /*02e0*/  VIADD R2, R16, 0x1000 ;  /* 0x0000100010027836 */ /* 0x000fe20000000000 */
[----:B------:R-:W2:Y:S03]  /*02f0*/  S2R R14, SR_LTMASK ;  /* 0x00000000000e7919 */ /* 0x000ea60000003900 */
[----:B------:R-:W3:Y:S01]  /*0300*/  POPC R15, UR4 ;  /* 0x00000004000f7d09 */ /* 0x000ee20008000000 */
[----:B0-----:R-:W-:-:S02]  /*0310*/  ISETP.EQ.U32.AND P1, PT, R12, R17, PT ;  /* 0x000000110c00720c */ /* 0x001fc40003f22070 */
[----:B-1----:R-:W-:Y:S02]  /*0320*/  LEA R2, R19, R2, 0x18 ;  /* 0x0000000213027211 */ /* 0x002fe400078ec0ff */
[----:B--2---:R-:W-:-:S04]  /*0330*/  LOP3.LUT R14, R14, UR4, RZ, 0xc0, !PT ;  /* 0x000000040e0e7c12 */ /* 0x004fc8000f8ec0ff */
[----:B------:R-:W0:Y:S05]  /*0340*/  POPC R17, R14 ;  /* 0x0000000e00117309 */ /* 0x000e2a0000000000 */
[----:B---3--:R-:W1:Y:S04]  /*0350*/  @P1 ATOMS.ADD R15, [R2], R15 ;  /* 0x0000000f020f138c */ /* 0x008e680000000000 */
[----:B-1----:R-:W0:Y:S02]  /*0360*/  SHFL.IDX PT, R10, R15, R12, 0x1f ;  /* 0x00001f0c0f0a7589 */ /* 0x002e2400000e0000 */
[----:B0-----:R-:W-:-:S05]  /*0370*/  IMAD.IADD R10, R10, 0x1, R17 ;  /* 0x000000010a0a7824 */ /* 0x001fca00078e0211 */
[----:B------:R-:W-:-:S13]  /*0380*/  ISETP.GT.U32.AND P1, PT, R10, 0x3ff, PT ;  /* 0x000003ff0a00780c */ /* 0x000fda0003f24070 */
[----:B------:R-:W-:-:S05]  /*0390*/  @!P1 LEA R19, R19, R16, 0x18 ;  /* 0x0000001013139211 */ /* 0x000fca00078ec0ff */
[----:B------:R-:W-:-:S05]  /*03a0*/  @!P1 IMAD R10, R10, 0x4, R19 ;  /* 0x000000040a0a9824 */ /* 0x000fca00078e0213 */
[----:B------:R0:W-:Y:S02]  /*03b0*/  @!P1 STS [R10], R13 ;  /* 0x0000000d0a009388 */ /* 0x0001e40000000800 */
.L_x_3:
[----:B------:R-:W-:Y:S05]  /*03c0*/  BSYNC.RECONVERGENT B1 ;  /* 0x0000000000017941 */ /* 0x000fea0003800200 */
.L_x_2:
[----:B------:R-:W-:Y:S05]  /*03d0*/  @!P0 BRA `(.L_x_4) ;  /* 0xfffffffc007c8947 */ /* 0x000fea000383ffff */
.L_x_1:
[----:B------:R-:W-:Y:S05]  /*03e0*/  BSYNC.RECONVERGENT B0 ;  /* 0x0000000000007941 */ /* 0x000fea0003800200 */
.L_x_0:
[----:B------:R-:W-:Y:S01]  /*03f0*/  BAR.SYNC.DEFER_BLOCKING 0x0 ;  /* 0x0000000000007b1d */ /* 0x000fe20000010000 */
[----:B------:R-:W-:-:S05]  /*0400*/  ISETP.NE.AND P0, PT, R3, RZ, PT ;  /* 0x000000ff0300720c */ /* 0x000fca0003f05270 */
[----:B------:R-:W-:Y:S08]  /*0410*/  BSSY.RECONVERGENT B0, `(.L_x_5) ;  /* 0x0000014000007945 */ /* 0x000ff00003800200 */
[----:B------:R-:W-:Y:S05]  /*0420*/  @P0 BRA `(.L_x_6) ;  /* 0x0000000000480947 */ /* 0x000fea0003800000 */
[----:B------:R-:W1:Y:S01]  /*0430*/  S2UR UR5, SR_CgaCtaId ;  /* 0x00000000000579c3 */ /* 0x000e620000008800 */
[----:B------:R-:W-:Y:S01]  /*0440*/  UMOV UR4, 0x400 ;  /* 0x0000040000047882 */ /* 0x000fe20000000000 */
[----:B------:R-:W2:Y:S06]  /*0450*/  S2R R7, SR_LANEID ;  /* 0x0000000000077919 */ /* 0x000eac0000000000 */
[----:B------:R-:W3:Y:S01]  /*0460*/  LDC.64 R4, c[0x0][0x3b8] ;  /* 0x0000ee00ff047b82 */ /* 0x000ee20000000a00 */
[----:B-1----:R-:W-:-:S03]  /*0470*/  ULEA UR4, UR5, UR4, 0x18 ;  /* 0x0000000405047291 */ /* 0x002fc6000f8ec0ff */
[----:B------:R-:W-:Y:S02]  /*0480*/  VOTEU.ANY UR5, UPT, PT ;  /* 0x0000000000057886 */ /* 0x000fe400038e0100 */
[----:B------:R-:W2:Y:S01]  /*0490*/  FLO.U32 R6, UR5 ;  /* 0x0000000500067d00 */ /* 0x000ea200080e0000 */
[----:B------:R-:W-:-:S03]  /*04a0*/  UPOPC UR8, UR5 ;  /* 0x00000005000872bf */ /* 0x000fc60008000000 */
[----:B------:R-:W1:Y:S01]  /*04b0*/  LDS R2, [UR4+0x1000] ;  /* 0x00100004ff027984 */ /* 0x000e620008000800 */
[----:B--2---:R-:W-:Y:S02]  /*04c0*/  ISETP.EQ.U32.AND P0, PT, R6, R7, PT ;  /* 0x000000070600720c */ /* 0x004fe40003f02070 */
[----:B-1----:R-:W-:-:S11]  /*04d0*/  IMAD R7, R2, UR8, RZ ;  /* 0x0000000802077c24 */ /* 0x002fd6000f8e02ff */
[----:B---3--:R-:W2:Y:S01]  /*04e0*/  @P0 ATOMG.E.ADD.STRONG.GPU PT, R5, desc[UR6][R4.64], R7 ;  /* 0x80000007040509a8 */ /* 0x008ea200081ef106 */
[----:B------:R-:W1:Y:S02]  /*04f0*/  S2R R8, SR_LTMASK ;  /* 0x0000000000087919 */ /* 0x000e640000003900 */
[----:B-1----:R-:W-:-:S06]  /*0500*/  LOP3.LUT R8, R8, UR5, RZ, 0xc0, !PT ;  /* 0x0000000508087c12 */ /* 0x002fcc000f8ec0ff */
[----:B------:R-:W1:Y:S01]  /*0510*/  POPC R8, R8 ;  /* 0x0000000800087309 */ /* 0x000e620000000000 */
[----:B--2---:R-:W1:Y:S02]  /*0520*/  SHFL.IDX PT, R9, R5, R6, 0x1f ;  /* 0x00001f0605097589 */ /* 0x004e6400000e0000 */
[----:B-1----:R-:W-:-:S05]  /*0530*/  IMAD R2, R2, R8, R9 ;  /* 0x0000000802027224 */ /* 0x002fca00078e0209 */
[----:B------:R1:W-:Y:S02]  /*0540*/  STS [UR4+0x1004], R2 ;  /* 0x00100402ff007988 */ /* 0x0003e40008000804 */
.L_x_6:
[----:B------:R-:W-:Y:S05]  /*0550*/  BSYNC.RECONVERGENT B0 ;  /* 0x0000000000007941 */ /* 0x000fea0003800200 */
.L_x_5:
[----:B------:R-:W2:Y:S08]  /*0560*/  S2UR UR5, SR_CgaCtaId ;  /* 0x00000000000579c3 */ /* 0x000eb00000008800 */
[----:B------:R-:W-:Y:S06]  /*0570*/  BAR.SYNC.DEFER_BLOCKING 0x0 ;  /* 0x0000000000007b1d */ /* 0x000fec0000010000 */
[----:B------:R-:W-:-:S02]  /*0580*/  UMOV UR4, 0x400 ;  /* 0x0000040000047882 */ /* 0x000fc40000000000 */
[----:B--2---:R-:W-:-:S09]  /*0590*/  ULEA UR4, UR5, UR4, 0x18 ;  /* 0x0000000405047291 */ /* 0x004fd2000f8ec0ff */
[----:B------:R-:W2:Y:S02]  /*05a0*/  LDS.64 R8, [UR4+0x1000] ;  /* 0x00100004ff087984 */ /* 0x000ea40008000a00 */
[----:B--2---:R-:W-:-:S13]  /*05b0*/  ISETP.GE.U32.AND P0, PT, R3, R8, PT ;  /* 0x000000080300720c */ /* 0x004fda0003f06070 */
[----:B------:R-:W-:Y:S05]  /*05c0*/  @P0 EXIT ;  /* 0x000000000000094d */ /* 0x000fea0003800000 */
[----:B------:R-:W2:Y:S02]  /*05d0*/  LDC.64 R6, c[0x0][0x3a8] ;  /* 0x0000ea00ff067b82 */ /* 0x000ea40000000a00 */
.L_x_7:
[C---:B-1----:R-:W-:Y:S01]  /*05e0*/  LEA R2, R3.reuse, UR4, 0x2 ;  /* 0x0000000403027c11 */ /* 0x042fe2000f8e10ff */
[----:B---3--:R-:W-:Y:S02]  /*05f0*/  IMAD.IADD R5, R3, 0x1, R9 ;  /* 0x0000000103057824 */ /* 0x008fe400078e0209 */
[----:B------:R-:W-:Y:S02]  /*0600*/  IMAD.IADD R3, R0, 0x1, R3 ;  /* 0x0000000100037824 */ /* 0x000fe400078e0203 */
[----:B------:R-:W1:Y:S01]  /*0610*/  LDS R11, [R2] ;  /* 0x00000000020b7984 */ /* 0x000e620000000800 */
[----:B--2---:R-:W-:Y:S02]  /*0620*/  IMAD.WIDE.U32 R4, R5, 0x4, R6 ;  /* 0x0000000405047825 */ /* 0x004fe400078e0006 */
[----:B------:R-:W-:-:S03]  /*0630*/  ISETP.GE.U32.AND P0, PT, R3, R8, PT ;  /* 0x000000080300720c */ /* 0x000fc60003f06070 */
[----:B-1----:R3:W-:Y:S10]  /*0640*/  STG.E desc[UR6][R4.64], R11 ;  /* 0x0000000b04007986 */ /* 0x0027f4000c101906 */
[----:B------:R-:W-:Y:S05]  /*0650*/  @!P0 BRA `(.L_x_7) ;  /* 0xfffffffc00e08947 */ /* 0x000fea000383ffff */
[----:B------:R-:W-:Y:S05]  /*0660*/  EXIT ;  /* 0x000000000000794d */ /* 0x000fea0003800000 */
.L_x_8:
[----:B------:R-:W-:-:S00]  /*0670*/  BRA `(.L_x_8) ;  /* 0xfffffffc00fc7947 */ /* 0x000fc0000383ffff */
[----:B------:R-:W-:-:S00]  /*0680*/  NOP ;  /* 0x0000000000007918 */ /* 0x000fc00000000000 */
[----:B------:R-:W-:-:S00]  /*0690*/  NOP ;  /* 0x0000000000007918 */ /* 0x000fc00000000000 */
[----:B------:R-:W-:-:S00]  /*06a0*/  NOP ;  /* 0x0000000000007918 */ /* 0x000fc00000000000 */
[----:B------:R-:W-:-:S00]  /*06b0*/  NOP ;  /* 0x0000000000007918 */ /* 0x000fc00000000000 */
[----:B------:R-:W-:-:S00]  /*06c0*/  NOP ;  /* 0x0000000000007918 */ /* 0x000fc00000000000 */
[----:B------:R-:W-:-:S00]  /*06d0*/  NOP ;  /* 0x0000000000007918 */ /* 0x000fc00000000000 */
[----:B------:R-:W-:-:S00]  /*06e0*/  NOP ;  /* 0x0000000000007918 */ /* 0x000fc00000000000 */
[----:B------:R-:W-:-:S00]  /*06f0*/  NOP ;  /* 0x0000000000007918 */ /* 0x000fc00000000000 */
.L_x_9:


//--------------------- .nv.shared._Z10bfs_kernel8CSRGraphPjS0_S0_jS0_j --------------------------
	.section	.nv.shared._Z10bfs_kernel8CSRGraphPjS0_S0_jS0_j,"aw",@nobits
	.sectionflags	@""
	.align	4
.nv.shared._Z10bfs_kernel8CSRGraphPjS0_S0_jS0_j:
	.zero		5128


//--------------------- .nv.shared.reserved.0     --------------------------
	.section	.nv.shared.reserved.0,"aw",@nobits
	.weak		__nv_reservedSMEM_offset_0_alias
	.size		__nv_reservedSMEM_offset_0_alias, 0, 64
	.other		__nv_reservedSMEM_offset_0_alias,@"STO_CUDA_RESERVED_SHARED STV_DEFAULT"
__nv_reservedSMEM_offset_0_alias:
	.zero		0
	.zero		64


//--------------------- .nv.constant0._Z10bfs_kernel8CSRGraphPjS0_S0_jS0_j --------------------------
	.section	.nv.constant0._Z10bfs_kernel8CSRGraphPjS0_S0_jS0_j,"a",@progbits
	.sectionflags	@""
	.align	4
.nv.constant0._Z10bfs_kernel8CSRGraphPjS0_S0_jS0_j:
	.zero		964


//--------------------- SYMBOLS --------------------------

	.type		.nv.reservedSmem.offset0,@object
	.size		.nv.reservedSmem.offset0,0x4
	.type		.nv.reservedSmem.cap,@object
	.size		.nv.reservedSmem.cap,0x4
